//
// Generated by NVIDIA NVVM Compiler
//
// Compiler Build ID: CL-36424714
// Cuda compilation tools, release 13.0, V13.0.88
// Based on NVVM 20.0.0
//

.version 9.0
.target sm_100
.address_size 64

	// .globl	_Z10max_kernelPKfPfi

.visible .entry _Z10max_kernelPKfPfi(
	.param .u64 .ptr .align 1 _Z10max_kernelPKfPfi_param_0,
	.param .u64 .ptr .align 1 _Z10max_kernelPKfPfi_param_1,
	.param .u32 _Z10max_kernelPKfPfi_param_2
)
{
	.reg .pred 	%p<4>;
	.reg .b32 	%r<11>;
	.reg .b32 	%f<3>;
	.reg .b64 	%rd<7>;

	ld.param.u64 	%rd2, [_Z10max_kernelPKfPfi_param_0];
	ld.param.u64 	%rd3, [_Z10max_kernelPKfPfi_param_1];
	ld.param.u32 	%r6, [_Z10max_kernelPKfPfi_param_2];
	cvta.to.global.u64 	%rd1, %rd3;
	mov.u32 	%r7, %ctaid.x;
	mov.u32 	%r8, %ntid.x;
	mov.u32 	%r9, %tid.x;
	mad.lo.s32 	%r1, %r7, %r8, %r9;
	setp.ge.s32 	%p1, %r1, %r6;
	@%p1 bra 	$L__BB0_4;
	cvta.to.global.u64 	%rd4, %rd2;
	mul.wide.s32 	%rd5, %r1, 4;
	add.s64 	%rd6, %rd4, %rd5;
	ld.global.f32 	%f1, [%rd6];
	ld.global.u32 	%r10, [%rd1];
	mov.b32 	%r3, %f1;
$L__BB0_2:
	mov.b32 	%f2, %r10;
	setp.le.f32 	%p2, %f1, %f2;
	@%p2 bra 	$L__BB0_4;
	atom.relaxed.global.cas.b32 	%r5, [%rd1], %r10, %r3;
	setp.ne.s32 	%p3, %r10, %r5;
	mov.u32 	%r10, %r5;
	@%p3 bra 	$L__BB0_2;
$L__BB0_4:
	ret;

}
	// .globl	_Z10sum_kernelPKfS0_Pfi
.visible .entry _Z10sum_kernelPKfS0_Pfi(
	.param .u64 .ptr .align 1 _Z10sum_kernelPKfS0_Pfi_param_0,
	.param .u64 .ptr .align 1 _Z10sum_kernelPKfS0_Pfi_param_1,
	.param .u64 .ptr .align 1 _Z10sum_kernelPKfS0_Pfi_param_2,
	.param .u32 _Z10sum_kernelPKfS0_Pfi_param_3
)
{
	.reg .pred 	%p<2>;
	.reg .b32 	%r<6>;
	.reg .b32 	%f<7>;
	.reg .b64 	%rd<9>;

	ld.param.u64 	%rd1, [_Z10sum_kernelPKfS0_Pfi_param_0];
	ld.param.u64 	%rd2, [_Z10sum_kernelPKfS0_Pfi_param_1];
	ld.param.u64 	%rd3, [_Z10sum_kernelPKfS0_Pfi_param_2];
	ld.param.u32 	%r2, [_Z10sum_kernelPKfS0_Pfi_param_3];
	mov.u32 	%r3, %ctaid.x;
	mov.u32 	%r4, %ntid.x;
	mov.u32 	%r5, %tid.x;
	mad.lo.s32 	%r1, %r3, %r4, %r5;
	setp.ge.s32 	%p1, %r1, %r2;
	@%p1 bra 	$L__BB1_2;
	cvta.to.global.u64 	%rd4, %rd1;
	cvta.to.global.u64 	%rd5, %rd2;
	cvta.to.global.u64 	%rd6, %rd3;
	mul.wide.s32 	%rd7, %r1, 4;
	add.s64 	%rd8, %rd4, %rd7;
	ld.global.f32 	%f1, [%rd8];
	ld.global.f32 	%f2, [%rd5];
	sub.f32 	%f3, %f1, %f2;
	mul.f32 	%f4, %f3, 0f3FB8AA3B;
	ex2.approx.f32 	%f5, %f4;
	atom.global.add.f32 	%f6, [%rd6], %f5;
$L__BB1_2:
	ret;

}
	// .globl	_Z14softmax_kernelPKfS0_S0_Pfi
.visible .entry _Z14softmax_kernelPKfS0_S0_Pfi(
	.param .u64 .ptr .align 1 _Z14softmax_kernelPKfS0_S0_Pfi_param_0,
	.param .u64 .ptr .align 1 _Z14softmax_kernelPKfS0_S0_Pfi_param_1,
	.param .u64 .ptr .align 1 _Z14softmax_kernelPKfS0_S0_Pfi_param_2,
	.param .u64 .ptr .align 1 _Z14softmax_kernelPKfS0_S0_Pfi_param_3,
	.param .u32 _Z14softmax_kernelPKfS0_S0_Pfi_param_4
)
{
	.reg .pred 	%p<2>;
	.reg .b32 	%r<6>;
	.reg .b32 	%f<8>;
	.reg .b64 	%rd<12>;

	ld.param.u64 	%rd1, [_Z14softmax_kernelPKfS0_S0_Pfi_param_0];
	ld.param.u64 	%rd2, [_Z14softmax_kernelPKfS0_S0_Pfi_param_1];
	ld.param.u64 	%rd3, [_Z14softmax_kernelPKfS0_S0_Pfi_param_2];
	ld.param.u64 	%rd4, [_Z14softmax_kernelPKfS0_S0_Pfi_param_3];
	ld.param.u32 	%r2, [_Z14softmax_kernelPKfS0_S0_Pfi_param_4];
	mov.u32 	%r3, %ctaid.x;
	mov.u32 	%r4, %ntid.x;
	mov.u32 	%r5, %tid.x;
	mad.lo.s32 	%r1, %r3, %r4, %r5;
	setp.ge.s32 	%p1, %r1, %r2;
	@%p1 bra 	$L__BB2_2;
	cvta.to.global.u64 	%rd5, %rd1;
	cvta.to.global.u64 	%rd6, %rd2;
	cvta.to.global.u64 	%rd7, %rd3;
	cvta.to.global.u64 	%rd8, %rd4;
	mul.wide.s32 	%rd9, %r1, 4;
	add.s64 	%rd10, %rd5, %rd9;
	ld.global.f32 	%f1, [%rd10];
	ld.global.f32 	%f2, [%rd6];
	sub.f32 	%f3, %f1, %f2;
	mul.f32 	%f4, %f3, 0f3FB8AA3B;
	ex2.approx.f32 	%f5, %f4;
	ld.global.f32 	%f6, [%rd7];
	div.rn.f32 	%f7, %f5, %f6;
	add.s64 	%rd11, %rd8, %rd9;
	st.global.f32 	[%rd11], %f7;
$L__BB2_2:
	ret;

}


// ===== COMPILED SASS (sm_100) =====

	.target	sm_100

	.elftype	@"ET_EXEC"


//--------------------- .note.nv.tkinfo           --------------------------
	.section	.note.nv.tkinfo,"",@"SHT_NOTE"
	.sectionflags	@"SHF_NOTE_NV_TKINFO"
	.tkinfo
        /*0018*/ 	.word	0x00000002
        /*0030*/ 	.string	""
        /*0030*/ 	.string	"ptxas"
        /*0030*/ 	.string	"Cuda compilation tools, release 13.0, V13.0.88"
        /*0030*/ 	.string	"Build cuda_13.0.r13.0/compiler.36424714_0"
        /*0030*/ 	.string	"-arch sm_100 -m 64 "



//--------------------- .note.nv.cuinfo           --------------------------
	.section	.note.nv.cuinfo,"",@"SHT_NOTE"
	.sectionflags	@"SHF_NOTE_NV_CUINFO"
        /*0018*/ 	.short	0x0002
        /*001a*/ 	.short	0x0064
        /*001c*/ 	.short	0x0082
	.zero		2


//--------------------- .nv.info                  --------------------------
	.section	.nv.info,"",@"SHT_CUDA_INFO"
	.align	4


	//----- nvinfo : EIATTR_REGCOUNT
	.align		4
        /*0000*/ 	.byte	0x04, 0x2f
        /*0002*/ 	.short	(.L_1 - .L_0)
	.align		4
.L_0:
        /*0004*/ 	.word	index@(_Z10max_kernelPKfPfi)
        /*0008*/ 	.word	0x0000000a


	//----- nvinfo : EIATTR_FRAME_SIZE
	.align		4
.L_1:
        /*000c*/ 	.byte	0x04, 0x11
        /*000e*/ 	.short	(.L_3 - .L_2)
	.align		4
.L_2:
        /*0010*/ 	.word	index@(_Z10max_kernelPKfPfi)
        /*0014*/ 	.word	0x00000000


	//----- nvinfo : EIATTR_REGCOUNT
	.align		4
.L_3:
        /*0018*/ 	.byte	0x04, 0x2f
        /*001a*/ 	.short	(.L_5 - .L_4)
	.align		4
.L_4:
        /*001c*/ 	.word	index@(_Z10sum_kernelPKfS0_Pfi)
        /*0020*/ 	.word	0x0000000c


	//----- nvinfo : EIATTR_FRAME_SIZE
	.align		4
.L_5:
        /*0024*/ 	.byte	0x04, 0x11
        /*0026*/ 	.short	(.L_7 - .L_6)
	.align		4
.L_6:
        /*0028*/ 	.word	index@(_Z10sum_kernelPKfS0_Pfi)
        /*002c*/ 	.word	0x00000000


	//----- nvinfo : EIATTR_REGCOUNT
	.align		4
.L_7:
        /*0030*/ 	.byte	0x04, 0x2f
        /*0032*/ 	.short	(.L_9 - .L_8)
	.align		4
.L_8:
        /*0034*/ 	.word	index@(_Z14softmax_kernelPKfS0_S0_Pfi)
        /*0038*/ 	.word	0x0000000f


	//----- nvinfo : EIATTR_FRAME_SIZE
	.align		4
.L_9:
        /*003c*/ 	.byte	0x04, 0x11
        /*003e*/ 	.short	(.L_11 - .L_10)
	.align		4
.L_10:
        /*0040*/ 	.word	index@($__internal_0_$__cuda_sm3x_div_rn_noftz_f32_slowpath)
        /*0044*/ 	.word	0x00000000


	//----- nvinfo : EIATTR_FRAME_SIZE
	.align		4
.L_11:
        /*0048*/ 	.byte	0x04, 0x11
        /*004a*/ 	.short	(.L_13 - .L_12)
	.align		4
.L_12:
        /*004c*/ 	.word	index@(_Z14softmax_kernelPKfS0_S0_Pfi)
        /*0050*/ 	.word	0x00000000


	//----- nvinfo : EIATTR_MIN_STACK_SIZE
	.align		4
.L_13:
        /*0054*/ 	.byte	0x04, 0x12
        /*0056*/ 	.short	(.L_15 - .L_14)
	.align		4
.L_14:
        /*0058*/ 	.word	index@(_Z14softmax_kernelPKfS0_S0_Pfi)
        /*005c*/ 	.word	0x00000000


	//----- nvinfo : EIATTR_MIN_STACK_SIZE
	.align		4
.L_15:
        /*0060*/ 	.byte	0x04, 0x12
        /*0062*/ 	.short	(.L_17 - .L_16)
	.align		4
.L_16:
        /*0064*/ 	.word	index@(_Z10sum_kernelPKfS0_Pfi)
        /*0068*/ 	.word	0x00000000


	//----- nvinfo : EIATTR_MIN_STACK_SIZE
	.align		4
.L_17:
        /*006c*/ 	.byte	0x04, 0x12
        /*006e*/ 	.short	(.L_19 - .L_18)
	.align		4
.L_18:
        /*0070*/ 	.word	index@(_Z10max_kernelPKfPfi)
        /*0074*/ 	.word	0x00000000
.L_19:


//--------------------- .nv.compat                --------------------------
	.section	.nv.compat,"",@"SHT_CUDA_COMPAT_INFO"
	.align	4
        /*0000*/ 	.byte	0x02, 0x09, 0x00, 0x00, 0x02, 0x02, 0x01, 0x00, 0x02, 0x05, 0x05, 0x00, 0x03, 0x07, 0x01, 0x01
        /*0010*/ 	.byte	0x02, 0x03, 0x00, 0x00, 0x02, 0x06, 0x01, 0x00, 0x04, 0x0b, 0x08, 0x00, 0x01, 0x00, 0x00, 0x00
        /*0020*/ 	.byte	0x00, 0x00, 0x00, 0x00


//--------------------- .nv.info._Z14softmax_kernelPKfS0_S0_Pfi --------------------------
	.section	.nv.info._Z14softmax_kernelPKfS0_S0_Pfi,"",@"SHT_CUDA_INFO"
	.sectionflags	@""
	.align	4


	//----- nvinfo : EIATTR_CUDA_API_VERSION
	.align		4
        /*0000*/ 	.byte	0x04, 0x37
        /*0002*/ 	.short	(.L_21 - .L_20)
.L_20:
        /*0004*/ 	.word	0x00000082


	//----- nvinfo : EIATTR_KPARAM_INFO
	.align		4
.L_21:
        /*0008*/ 	.byte	0x04, 0x17
        /*000a*/ 	.short	(.L_23 - .L_22)
.L_22:
        /*000c*/ 	.word	0x00000000
        /*0010*/ 	.short	0x0004
        /*0012*/ 	.short	0x0020
        /*0014*/ 	.byte	0x00, 0xf0, 0x11, 0x00


	//----- nvinfo : EIATTR_KPARAM_INFO
	.align		4
.L_23:
        /*0018*/ 	.byte	0x04, 0x17
        /*001a*/ 	.short	(.L_25 - .L_24)
.L_24:
        /*001c*/ 	.word	0x00000000
        /*0020*/ 	.short	0x0003
        /*0022*/ 	.short	0x0018
        /*0024*/ 	.byte	0x00, 0xf5, 0x21, 0x00


	//----- nvinfo : EIATTR_KPARAM_INFO
	.align		4
.L_25:
        /*0028*/ 	.byte	0x04, 0x17
        /*002a*/ 	.short	(.L_27 - .L_26)
.L_26:
        /*002c*/ 	.word	0x00000000
        /*0030*/ 	.short	0x0002
        /*0032*/ 	.short	0x0010
        /*0034*/ 	.byte	0x00, 0xf5, 0x21, 0x00


	//----- nvinfo : EIATTR_KPARAM_INFO
	.align		4
.L_27:
        /*0038*/ 	.byte	0x04, 0x17
        /*003a*/ 	.short	(.L_29 - .L_28)
.L_28:
        /*003c*/ 	.word	0x00000000
        /*0040*/ 	.short	0x0001
        /*0042*/ 	.short	0x0008
        /*0044*/ 	.byte	0x00, 0xf5, 0x21, 0x00


	//----- nvinfo : EIATTR_KPARAM_INFO
	.align		4
.L_29:
        /*0048*/ 	.byte	0x04, 0x17
        /*004a*/ 	.short	(.L_31 - .L_30)
.L_30:
        /*004c*/ 	.word	0x00000000
        /*0050*/ 	.short	0x0000
        /*0052*/ 	.short	0x0000
        /*0054*/ 	.byte	0x00, 0xf5, 0x21, 0x00


	//----- nvinfo : EIATTR_SPARSE_MMA_MASK
	.align		4
.L_31:
        /*0058*/ 	.byte	0x03, 0x50
        /*005a*/ 	.short	0x0000


	//----- nvinfo : EIATTR_MAXREG_COUNT
	.align		4
        /*005c*/ 	.byte	0x03, 0x1b
        /*005e*/ 	.short	0x00ff


	//----- nvinfo : EIATTR_MERCURY_ISA_VERSION
	.align		4
        /*0060*/ 	.byte	0x03, 0x5f
        /*0062*/ 	.short	0x0101


	//----- nvinfo : EIATTR_VRC_CTA_INIT_COUNT
	.align		4
        /*0064*/ 	.byte	0x02, 0x4a
	.zero		1
	.zero		1


	//----- nvinfo : EIATTR_EXIT_INSTR_OFFSETS
	.align		4
        /*0068*/ 	.byte	0x04, 0x1c
        /*006a*/ 	.short	(.L_33 - .L_32)


	//   ....[0]....
.L_32:
        /*006c*/ 	.word	0x00000070


	//   ....[1]....
        /*0070*/ 	.word	0x00000260


	//----- nvinfo : EIATTR_CRS_STACK_SIZE
	.align		4
.L_33:
        /*0074*/ 	.byte	0x04, 0x1e
        /*0076*/ 	.short	(.L_35 - .L_34)
.L_34:
        /*0078*/ 	.word	0x00000000


	//----- nvinfo : EIATTR_CBANK_PARAM_SIZE
	.align		4
.L_35:
        /*007c*/ 	.byte	0x03, 0x19
        /*007e*/ 	.short	0x0024


	//----- nvinfo : EIATTR_PARAM_CBANK
	.align		4
        /*0080*/ 	.byte	0x04, 0x0a
        /*0082*/ 	.short	(.L_37 - .L_36)
	.align		4
.L_36:
        /*0084*/ 	.word	index@(.nv.constant0._Z14softmax_kernelPKfS0_S0_Pfi)
        /*0088*/ 	.short	0x0380
        /*008a*/ 	.short	0x0024


	//----- nvinfo : EIATTR_SW_WAR
	.align		4
.L_37:
        /*008c*/ 	.byte	0x04, 0x36
        /*008e*/ 	.short	(.L_39 - .L_38)
.L_38:
        /*0090*/ 	.word	0x00000008
.L_39:


//--------------------- .nv.info._Z10sum_kernelPKfS0_Pfi --------------------------
	.section	.nv.info._Z10sum_kernelPKfS0_Pfi,"",@"SHT_CUDA_INFO"
	.sectionflags	@""
	.align	4


	//----- nvinfo : EIATTR_CUDA_API_VERSION
	.align		4
        /*0000*/ 	.byte	0x04, 0x37
        /*0002*/ 	.short	(.L_41 - .L_40)
.L_40:
        /*0004*/ 	.word	0x00000082


	//----- nvinfo : EIATTR_KPARAM_INFO
	.align		4
.L_41:
        /*0008*/ 	.byte	0x04, 0x17
        /*000a*/ 	.short	(.L_43 - .L_42)
.L_42:
        /*000c*/ 	.word	0x00000000
        /*0010*/ 	.short	0x0003
        /*0012*/ 	.short	0x0018
        /*0014*/ 	.byte	0x00, 0xf0, 0x11, 0x00


	//----- nvinfo : EIATTR_KPARAM_INFO
	.align		4
.L_43:
        /*0018*/ 	.byte	0x04, 0x17
        /*001a*/ 	.short	(.L_45 - .L_44)
.L_44:
        /*001c*/ 	.word	0x00000000
        /*0020*/ 	.short	0x0002
        /*0022*/ 	.short	0x0010
        /*0024*/ 	.byte	0x00, 0xf5, 0x21, 0x00


	//----- nvinfo : EIATTR_KPARAM_INFO
	.align		4
.L_45:
        /*0028*/ 	.byte	0x04, 0x17
        /*002a*/ 	.short	(.L_47 - .L_46)
.L_46:
        /*002c*/ 	.word	0x00000000
        /*0030*/ 	.short	0x0001
        /*0032*/ 	.short	0x0008
        /*0034*/ 	.byte	0x00, 0xf5, 0x21, 0x00


	//----- nvinfo : EIATTR_KPARAM_INFO
	.align		4
.L_47:
        /*0038*/ 	.byte	0x04, 0x17
        /*003a*/ 	.short	(.L_49 - .L_48)
.L_48:
        /*003c*/ 	.word	0x00000000
        /*0040*/ 	.short	0x0000
        /*0042*/ 	.short	0x0000
        /*0044*/ 	.byte	0x00, 0xf5, 0x21, 0x00


	//----- nvinfo : EIATTR_SPARSE_MMA_MASK
	.align		4
.L_49:
        /*0048*/ 	.byte	0x03, 0x50
        /*004a*/ 	.short	0x0000


	//----- nvinfo : EIATTR_MAXREG_COUNT
	.align		4
        /*004c*/ 	.byte	0x03, 0x1b
        /*004e*/ 	.short	0x00ff


	//----- nvinfo : EIATTR_MERCURY_ISA_VERSION
	.align		4
        /*0050*/ 	.byte	0x03, 0x5f
        /*0052*/ 	.short	0x0101


	//----- nvinfo : EIATTR_VRC_CTA_INIT_COUNT
	.align		4
        /*0054*/ 	.byte	0x02, 0x4a
	.zero		1
	.zero		1


	//----- nvinfo : EIATTR_EXIT_INSTR_OFFSETS
	.align		4
        /*0058*/ 	.byte	0x04, 0x1c
        /*005a*/ 	.short	(.L_51 - .L_50)


	//   ....[0]....
.L_50:
        /*005c*/ 	.word	0x00000070


	//   ....[1]....
        /*0060*/ 	.word	0x00000160


	//----- nvinfo : EIATTR_CBANK_PARAM_SIZE
	.align		4
.L_51:
        /*0064*/ 	.byte	0x03, 0x19
        /*0066*/ 	.short	0x001c


	//----- nvinfo : EIATTR_PARAM_CBANK
	.align		4
        /*0068*/ 	.byte	0x04, 0x0a
        /*006a*/ 	.short	(.L_53 - .L_52)
	.align		4
.L_52:
        /*006c*/ 	.word	index@(.nv.constant0._Z10sum_kernelPKfS0_Pfi)
        /*0070*/ 	.short	0x0380
        /*0072*/ 	.short	0x001c


	//----- nvinfo : EIATTR_SW_WAR
	.align		4
.L_53:
        /*0074*/ 	.byte	0x04, 0x36
        /*0076*/ 	.short	(.L_55 - .L_54)
.L_54:
        /*0078*/ 	.word	0x00000008
.L_55:


//--------------------- .nv.info._Z10max_kernelPKfPfi --------------------------
	.section	.nv.info._Z10max_kernelPKfPfi,"",@"SHT_CUDA_INFO"
	.sectionflags	@""
	.align	4


	//----- nvinfo : EIATTR_CUDA_API_VERSION
	.align		4
        /*0000*/ 	.byte	0x04, 0x37
        /*0002*/ 	.short	(.L_57 - .L_56)
.L_56:
        /*0004*/ 	.word	0x00000082


	//----- nvinfo : EIATTR_KPARAM_INFO
	.align		4
.L_57:
        /*0008*/ 	.byte	0x04, 0x17
        /*000a*/ 	.short	(.L_59 - .L_58)
.L_58:
        /*000c*/ 	.word	0x00000000
        /*0010*/ 	.short	0x0002
        /*0012*/ 	.short	0x0010
        /*0014*/ 	.byte	0x00, 0xf0, 0x11, 0x00


	//----- nvinfo : EIATTR_KPARAM_INFO
	.align		4
.L_59:
        /*0018*/ 	.byte	0x04, 0x17
        /*001a*/ 	.short	(.L_61 - .L_60)
.L_60:
        /*001c*/ 	.word	0x00000000
        /*0020*/ 	.short	0x0001
        /*0022*/ 	.short	0x0008
        /*0024*/ 	.byte	0x00, 0xf5, 0x21, 0x00


	//----- nvinfo : EIATTR_KPARAM_INFO
	.align		4
.L_61:
        /*0028*/ 	.byte	0x04, 0x17
        /*002a*/ 	.short	(.L_63 - .L_62)
.L_62:
        /*002c*/ 	.word	0x00000000
        /*0030*/ 	.short	0x0000
        /*0032*/ 	.short	0x0000
        /*0034*/ 	.byte	0x00, 0xf5, 0x21, 0x00


	//----- nvinfo : EIATTR_SPARSE_MMA_MASK
	.align		4
.L_63:
        /*0038*/ 	.byte	0x03, 0x50
        /*003a*/ 	.short	0x0000


	//----- nvinfo : EIATTR_MAXREG_COUNT
	.align		4
        /*003c*/ 	.byte	0x03, 0x1b
        /*003e*/ 	.short	0x00ff


	//----- nvinfo : EIATTR_MERCURY_ISA_VERSION
	.align		4
        /*0040*/ 	.byte	0x03, 0x5f
        /*0042*/ 	.short	0x0101


	//----- nvinfo : EIATTR_VRC_CTA_INIT_COUNT
	.align		4
        /*0044*/ 	.byte	0x02, 0x4a
	.zero		1
	.zero		1


	//----- nvinfo : EIATTR_EXIT_INSTR_OFFSETS
	.align		4
        /*0048*/ 	.byte	0x04, 0x1c
        /*004a*/ 	.short	(.L_65 - .L_64)


	//   ....[0]....
.L_64:
        /*004c*/ 	.word	0x00000070


	//   ....[1]....
        /*0050*/ 	.word	0x00000100


	//   ....[2]....
        /*0054*/ 	.word	0x00000150


	//----- nvinfo : EIATTR_CRS_STACK_SIZE
	.align		4
.L_65:
        /*0058*/ 	.byte	0x04, 0x1e
        /*005a*/ 	.short	(.L_67 - .L_66)
.L_66:
        /*005c*/ 	.word	0x00000000


	//----- nvinfo : EIATTR_CBANK_PARAM_SIZE
	.align		4
.L_67:
        /*0060*/ 	.byte	0x03, 0x19
        /*0062*/ 	.short	0x0014


	//----- nvinfo : EIATTR_PARAM_CBANK
	.align		4
        /*0064*/ 	.byte	0x04, 0x0a
        /*0066*/ 	.short	(.L_69 - .L_68)
	.align		4
.L_68:
        /*0068*/ 	.word	index@(.nv.constant0._Z10max_kernelPKfPfi)
        /*006c*/ 	.short	0x0380
        /*006e*/ 	.short	0x0014


	//----- nvinfo : EIATTR_SW_WAR
	.align		4
.L_69:
        /*0070*/ 	.byte	0x04, 0x36
        /*0072*/ 	.short	(.L_71 - .L_70)
.L_70:
        /*0074*/ 	.word	0x00000008
.L_71:


//--------------------- .nv.callgraph             --------------------------
	.section	.nv.callgraph,"",@"SHT_CUDA_CALLGRAPH"
	.align	4
	.sectionentsize	8
	.align		4
        /*0000*/ 	.word	0x00000000
	.align		4
        /*0004*/ 	.word	0xffffffff
	.align		4
        /*0008*/ 	.word	0x00000000
	.align		4
        /*000c*/ 	.word	0xfffffffe
	.align		4
        /*0010*/ 	.word	0x00000000
	.align		4
        /*0014*/ 	.word	0xfffffffd
	.align		4
        /*0018*/ 	.word	0x00000000
	.align		4
        /*001c*/ 	.word	0xfffffffc


//--------------------- .text._Z14softmax_kernelPKfS0_S0_Pfi --------------------------
	.section	.text._Z14softmax_kernelPKfS0_S0_Pfi,"ax",@progbits
	.align	128
        .global         _Z14softmax_kernelPKfS0_S0_Pfi
        .type           _Z14softmax_kernelPKfS0_S0_Pfi,@function
        .size           _Z14softmax_kernelPKfS0_S0_Pfi,(.L_x_17 - _Z14softmax_kernelPKfS0_S0_Pfi)
        .other          _Z14softmax_kernelPKfS0_S0_Pfi,@"STO_CUDA_ENTRY STV_DEFAULT"
_Z14softmax_kernelPKfS0_S0_Pfi:
.text._Z14softmax_kernelPKfS0_S0_Pfi:
[----:B------:R-:W-:Y:S01]  /*0000*/  LDC R1, c[0x0][0x37c] ;  /* 0x0000df00ff017b82 */ /* 0x000fe20000000800 */
[----:B------:R-:W0:Y:S07]  /*0010*/  S2R R3, SR_TID.X ;  /* 0x0000000000037919 */ /* 0x000e2e0000002100 */
[----:B------:R-:W0:Y:S01]  /*0020*/  S2UR UR4, SR_CTAID.X ;  /* 0x00000000000479c3 */ /* 0x000e220000002500 */
[----:B------:R-:W1:Y:S07]  /*0030*/  LDCU UR5, c[0x0][0x3a0] ;  /* 0x00007400ff0577ac */ /* 0x000e6e0008000800 */
[----:B------:R-:W0:Y:S02]  /*0040*/  LDC R2, c[0x0][0x360] ;  /* 0x0000d800ff027b82 */ /* 0x000e240000000800 */
[----:B0-----:R-:W-:-:S05]  /*0050*/  IMAD R2, R2, UR4, R3 ;  /* 0x0000000402027c24 */ /* 0x001fca000f8e0203 */
[----:B-1----:R-:W-:-:S13]  /*0060*/  ISETP.GE.AND P0, PT, R2, UR5, PT ;  /* 0x0000000502007c0c */ /* 0x002fda000bf06270 */
[----:B------:R-:W-:Y:S05]  /*0070*/  @P0 EXIT ;  /* 0x000000000000094d */ /* 0x000fea0003800000 */
[----:B------:R-:W0:Y:S01]  /*0080*/  LDC.64 R4, c[0x0][0x380] ;  /* 0x0000e000ff047b82 */ /* 0x000e220000000a00 */
[----:B------:R-:W1:Y:S07]  /*0090*/  LDCU.64 UR4, c[0x0][0x358] ;  /* 0x00006b00ff0477ac */ /* 0x000e6e0008000a00 */
[----:B------:R-:W2:Y:S08]  /*00a0*/  LDC.64 R6, c[0x0][0x388] ;  /* 0x0000e200ff067b82 */ /* 0x000eb00000000a00 */
[----:B------:R-:W3:Y:S01]  /*00b0*/  LDC.64 R8, c[0x0][0x390] ;  /* 0x0000e400ff087b82 */ /* 0x000ee20000000a00 */
[----:B0-----:R-:W-:-:S06]  /*00c0*/  IMAD.WIDE R4, R2, 0x4, R4 ;  /* 0x0000000402047825 */ /* 0x001fcc00078e0204 */
[----:B-1----:R-:W4:Y:S04]  /*00d0*/  LDG.E R4, desc[UR4][R4.64] ;  /* 0x0000000404047981 */ /* 0x002f28000c1e1900 */
[----:B--2---:R-:W4:Y:S04]  /*00e0*/  LDG.E R7, desc[UR4][R6.64] ;  /* 0x0000000406077981 */ /* 0x004f28000c1e1900 */
[----:B---3--:R-:W2:Y:S01]  /*00f0*/  LDG.E R9, desc[UR4][R8.64] ;  /* 0x0000000408097981 */ /* 0x008ea2000c1e1900 */
[----:B------:R-:W-:Y:S01]  /*0100*/  BSSY.RECONVERGENT B0, `(.L_x_0) ;  /* 0x0000012000007945 */ /* 0x000fe20003800200 */
[----:B----4-:R-:W-:-:S04]  /*0110*/  FADD R0, R4, -R7 ;  /* 0x8000000704007221 */ /* 0x010fc80000000000 */
[----:B------:R-:W-:-:S05]  /*0120*/  FMUL R3, R0, 1.4426950216293334961 ;  /* 0x3fb8aa3b00037820 */ /* 0x000fca0000400000 */
[----:B------:R-:W-:Y:S01]  /*0130*/  FSETP.GEU.AND P0, PT, R3, -126, PT ;  /* 0xc2fc00000300780b */ /* 0x000fe20003f0e000 */
[----:B--2---:R-:W0:-:S12]  /*0140*/  MUFU.RCP R10, R9 ;  /* 0x00000009000a7308 */ /* 0x004e180000001000 */
[----:B------:R-:W-:-:S04]  /*0150*/  @!P0 FMUL R3, R3, 0.5 ;  /* 0x3f00000003038820 */ /* 0x000fc80000400000 */
[----:B------:R-:W1:Y:S01]  /*0160*/  MUFU.EX2 R0, R3 ;  /* 0x0000000300007308 */ /* 0x000e620000000800 */
[----:B0-----:R-:W-:-:S04]  /*0170*/  FFMA R11, -R9, R10, 1 ;  /* 0x3f800000090b7423 */ /* 0x001fc8000000010a */
[----:B------:R-:W-:Y:S01]  /*0180*/  FFMA R11, R10, R11, R10 ;  /* 0x0000000b0a0b7223 */ /* 0x000fe2000000000a */
[----:B-1----:R-:W-:-:S04]  /*0190*/  @!P0 FMUL R0, R0, R0 ;  /* 0x0000000000008220 */ /* 0x002fc80000400000 */
[----:B------:R-:W0:Y:S01]  /*01a0*/  FCHK P0, R0, R9 ;  /* 0x0000000900007302 */ /* 0x000e220000000000 */
[----:B------:R-:W-:-:S04]  /*01b0*/  FFMA R4, R0, R11, RZ ;  /* 0x0000000b00047223 */ /* 0x000fc800000000ff */
[----:B------:R-:W-:-:S04]  /*01c0*/  FFMA R5, -R9, R4, R0 ;  /* 0x0000000409057223 */ /* 0x000fc80000000100 */
[----:B------:R-:W-:Y:S01]  /*01d0*/  FFMA R11, R11, R5, R4 ;  /* 0x000000050b0b7223 */ /* 0x000fe20000000004 */
[----:B0-----:R-:W-:Y:S06]  /*01e0*/  @!P0 BRA `(.L_x_1) ;  /* 0x00000000000c8947 */ /* 0x001fec0003800000 */
[----:B------:R-:W-:-:S07]  /*01f0*/  MOV R4, 0x210 ;  /* 0x0000021000047802 */ /* 0x000fce0000000f00 */
[----:B------:R-:W-:Y:S05]  /*0200*/  CALL.REL.NOINC `($__internal_0_$__cuda_sm3x_div_rn_noftz_f32_slowpath) ;  /* 0x0000000000187944 */ /* 0x000fea0003c00000 */
[----:B------:R-:W-:-:S07]  /*0210*/  IMAD.MOV.U32 R11, RZ, RZ, R0 ;  /* 0x000000ffff0b7224 */ /* 0x000fce00078e0000 */
.L_x_1:
[----:B------:R-:W-:Y:S05]  /*0220*/  BSYNC.RECONVERGENT B0 ;  /* 0x0000000000007941 */ /* 0x000fea0003800200 */
.L_x_0:
[----:B------:R-:W0:Y:S02]  /*0230*/  LDC.64 R4, c[0x0][0x398] ;  /* 0x0000e600ff047b82 */ /* 0x000e240000000a00 */
[----:B0-----:R-:W-:-:S05]  /*0240*/  IMAD.WIDE R2, R2, 0x4, R4 ;  /* 0x0000000402027825 */ /* 0x001fca00078e0204 */
[----:B------:R-:W-:Y:S01]  /*0250*/  STG.E desc[UR4][R2.64], R11 ;  /* 0x0000000b02007986 */ /* 0x000fe2000c101904 */
[----:B------:R-:W-:Y:S05]  /*0260*/  EXIT ;  /* 0x000000000000794d */ /* 0x000fea0003800000 */
        .weak           $__internal_0_$__cuda_sm3x_div_rn_noftz_f32_slowpath
        .type           $__internal_0_$__cuda_sm3x_div_rn_noftz_f32_slowpath,@function
        .size           $__internal_0_$__cuda_sm3x_div_rn_noftz_f32_slowpath,(.L_x_17 - $__internal_0_$__cuda_sm3x_div_rn_noftz_f32_slowpath)
$__internal_0_$__cuda_sm3x_div_rn_noftz_f32_slowpath:
[----:B------:R-:W-:Y:S01]  /*0270*/  SHF.R.U32.HI R5, RZ, 0x17, R9 ;  /* 0x00000017ff057819 */ /* 0x000fe20000011609 */
[----:B------:R-:W-:Y:S01]  /*0280*/  BSSY.RECONVERGENT B1, `(.L_x_2) ;  /* 0x0000064000017945 */ /* 0x000fe20003800200 */
[--C-:B------:R-:W-:Y:S01]  /*0290*/  SHF.R.U32.HI R3, RZ, 0x17, R0.reuse ;  /* 0x00000017ff037819 */ /* 0x100fe20000011600 */
[----:B------:R-:W-:Y:S01]  /*02a0*/  IMAD.MOV.U32 R7, RZ, RZ, R0 ;  /* 0x000000ffff077224 */ /* 0x000fe200078e0000 */
[----:B------:R-:W-:Y:S02]  /*02b0*/  LOP3.LUT R6, R5, 0xff, RZ, 0xc0, !PT ;  /* 0x000000ff05067812 */ /* 0x000fe400078ec0ff */
[----:B------:R-:W-:-:S03]  /*02c0*/  LOP3.LUT R5, R3, 0xff, RZ, 0xc0, !PT ;  /* 0x000000ff03057812 */ /* 0x000fc600078ec0ff */
[----:B------:R-:W-:Y:S02]  /*02d0*/  VIADD R11, R6, 0xffffffff ;  /* 0xffffffff060b7836 */ /* 0x000fe40000000000 */
[----:B------:R-:W-:-:S03]  /*02e0*/  VIADD R10, R5, 0xffffffff ;  /* 0xffffffff050a7836 */ /* 0x000fc60000000000 */
[----:B------:R-:W-:-:S04]  /*02f0*/  ISETP.GT.U32.AND P0, PT, R11, 0xfd, PT ;  /* 0x000000fd0b00780c */ /* 0x000fc80003f04070 */
[----:B------:R-:W-:-:S13]  /*0300*/  ISETP.GT.U32.OR P0, PT, R10, 0xfd, P0 ;  /* 0x000000fd0a00780c */ /* 0x000fda0000704470 */
[----:B------:R-:W-:Y:S01]  /*0310*/  @!P0 IMAD.MOV.U32 R8, RZ, RZ, RZ ;  /* 0x000000ffff088224 */ /* 0x000fe200078e00ff */
[----:B------:R-:W-:Y:S06]  /*0320*/  @!P0 BRA `(.L_x_3) ;  /* 0x0000000000608947 */ /* 0x000fec0003800000 */
[----:B------:R-:W-:Y:S01]  /*0330*/  FSETP.GTU.FTZ.AND P0, PT, |R0|, +INF , PT ;  /* 0x7f8000000000780b */ /* 0x000fe20003f1c200 */
[----:B------:R-:W-:Y:S01]  /*0340*/  IMAD.MOV.U32 R3, RZ, RZ, R9 ;  /* 0x000000ffff037224 */ /* 0x000fe200078e0009 */
[----:B------:R-:W-:-:S04]  /*0350*/  FSETP.GTU.FTZ.AND P1, PT, |R9|, +INF , PT ;  /* 0x7f8000000900780b */ /* 0x000fc80003f3c200 */
[----:B------:R-:W-:-:S13]  /*0360*/  PLOP3.LUT P0, PT, P0, P1, PT, 0xf8, 0x8f ;  /* 0x00000000008f781c */ /* 0x000fda0000703f70 */
[----:B------:R-:W-:Y:S05]  /*0370*/  @P0 BRA `(.L_x_4) ;  /* 0x00000004004c0947 */ /* 0x000fea0003800000 */
[----:B------:R-:W-:-:S13]  /*0380*/  LOP3.LUT P0, RZ, R9, 0x7fffffff, R7, 0xc8, !PT ;  /* 0x7fffffff09ff7812 */ /* 0x000fda000780c807 */
[----:B------:R-:W-:Y:S05]  /*0390*/  @!P0 BRA `(.L_x_5) ;  /* 0x00000004003c8947 */ /* 0x000fea0003800000 */
[C---:B------:R-:W-:Y:S02]  /*03a0*/  FSETP.NEU.FTZ.AND P2, PT, |R0|.reuse, +INF , PT ;  /* 0x7f8000000000780b */ /* 0x040fe40003f5d200 */
[----:B------:R-:W-:Y:S02]  /*03b0*/  FSETP.NEU.FTZ.AND P1, PT, |R3|, +INF , PT ;  /* 0x7f8000000300780b */ /* 0x000fe40003f3d200 */
[----:B------:R-:W-:-:S11]  /*03c0*/  FSETP.NEU.FTZ.AND P0, PT, |R0|, +INF , PT ;  /* 0x7f8000000000780b */ /* 0x000fd60003f1d200 */
[----:B------:R-:W-:Y:S05]  /*03d0*/  @!P1 BRA !P2, `(.L_x_5) ;  /* 0x00000004002c9947 */ /* 0x000fea0005000000 */
[----:B------:R-:W-:-:S04]  /*03e0*/  LOP3.LUT P2, RZ, R7, 0x7fffffff, RZ, 0xc0, !PT ;  /* 0x7fffffff07ff7812 */ /* 0x000fc8000784c0ff */
[----:B------:R-:W-:-:S13]  /*03f0*/  PLOP3.LUT P1, PT, P1, P2, PT, 0x2f, 0xf2 ;  /* 0x0000000000f2781c */ /* 0x000fda0000f24577 */
[----:B------:R-:W-:Y:S05]  /*0400*/  @P1 BRA `(.L_x_6) ;  /* 0x0000000400181947 */ /* 0x000fea0003800000 */
[----:B------:R-:W-:-:S04]  /*0410*/  LOP3.LUT P1, RZ, R9, 0x7fffffff, RZ, 0xc0, !PT ;  /* 0x7fffffff09ff7812 */ /* 0x000fc8000782c0ff */
[----:B------:R-:W-:-:S13]  /*0420*/  PLOP3.LUT P0, PT, P0, P1, PT, 0x2f, 0xf2 ;  /* 0x0000000000f2781c */ /* 0x000fda0000702577 */
[----:B------:R-:W-:Y:S05]  /*0430*/  @P0 BRA `(.L_x_7) ;  /* 0x0000000400000947 */ /* 0x000fea0003800000 */
[----:B------:R-:W-:Y:S02]  /*0440*/  ISETP.GE.AND P0, PT, R10, RZ, PT ;  /* 0x000000ff0a00720c */ /* 0x000fe40003f06270 */
[----:B------:R-:W-:-:S11]  /*0450*/  ISETP.GE.AND P1, PT, R11, RZ, PT ;  /* 0x000000ff0b00720c */ /* 0x000fd60003f26270 */
[----:B------:R-:W-:Y:S02]  /*0460*/  @P0 IMAD.MOV.U32 R8, RZ, RZ, RZ ;  /* 0x000000ffff080224 */ /* 0x000fe400078e00ff */
[----:B------:R-:W-:Y:S01]  /*0470*/  @!P0 FFMA R7, R0, 1.84467440737095516160e+19, RZ ;  /* 0x5f80000000078823 */ /* 0x000fe200000000ff */
[----:B------:R-:W-:Y:S02]  /*0480*/  @!P0 IMAD.MOV.U32 R8, RZ, RZ, -0x40 ;  /* 0xffffffc0ff088424 */ /* 0x000fe400078e00ff */
[----:B------:R-:W-:Y:S02]  /*0490*/  @!P1 FFMA R9, R3, 1.84467440737095516160e+19, RZ ;  /* 0x5f80000003099823 */ /* 0x000fe400000000ff */
[----:B------:R-:W-:-:S07]  /*04a0*/  @!P1 VIADD R8, R8, 0x40 ;  /* 0x0000004008089836 */ /* 0x000fce0000000000 */
.L_x_3:
[----:B------:R-:W-:Y:S01]  /*04b0*/  LEA R0, R6, 0xc0800000, 0x17 ;  /* 0xc080000006007811 */ /* 0x000fe200078eb8ff */
[----:B------:R-:W-:Y:S01]  /*04c0*/  VIADD R5, R5, 0xffffff81 ;  /* 0xffffff8105057836 */ /* 0x000fe20000000000 */
[----:B------:R-:W-:Y:S03]  /*04d0*/  BSSY.RECONVERGENT B2, `(.L_x_8) ;  /* 0x0000035000027945 */ /* 0x000fe60003800200 */
[----:B------:R-:W-:Y:S02]  /*04e0*/  IMAD.IADD R9, R9, 0x1, -R0 ;  /* 0x0000000109097824 */ /* 0x000fe400078e0a00 */
[C---:B------:R-:W-:Y:S01]  /*04f0*/  IMAD R0, R5.reuse, -0x800000, R7 ;  /* 0xff80000005007824 */ /* 0x040fe200078e0207 */
[----:B------:R-:W-:Y:S01]  /*0500*/  IADD3 R5, PT, PT, R5, 0x7f, -R6 ;  /* 0x0000007f05057810 */ /* 0x000fe20007ffe806 */
[----:B------:R-:W0:Y:S01]  /*0510*/  MUFU.RCP R3, R9 ;  /* 0x0000000900037308 */ /* 0x000e220000001000 */
[----:B------:R-:W-:-:S03]  /*0520*/  FADD.FTZ R11, -R9, -RZ ;  /* 0x800000ff090b7221 */ /* 0x000fc60000010100 */
[----:B------:R-:W-:Y:S02]  /*0530*/  IMAD.IADD R5, R5, 0x1, R8 ;  /* 0x0000000105057824 */ /* 0x000fe400078e0208 */
[----:B0-----:R-:W-:-:S04]  /*0540*/  FFMA R10, R3, R11, 1 ;  /* 0x3f800000030a7423 */ /* 0x001fc8000000000b */
[----:B------:R-:W-:-:S04]  /*0550*/  FFMA R12, R3, R10, R3 ;  /* 0x0000000a030c7223 */ /* 0x000fc80000000003 */
[----:B------:R-:W-:-:S04]  /*0560*/  FFMA R3, R0, R12, RZ ;  /* 0x0000000c00037223 */ /* 0x000fc800000000ff */
[----:B------:R-:W-:-:S04]  /*0570*/  FFMA R10, R11, R3, R0 ;  /* 0x000000030b0a7223 */ /* 0x000fc80000000000 */
[----:B------:R-:W-:-:S04]  /*0580*/  FFMA R7, R12, R10, R3 ;  /* 0x0000000a0c077223 */ /* 0x000fc80000000003 */
[----:B------:R-:W-:-:S04]  /*0590*/  FFMA R10, R11, R7, R0 ;  /* 0x000000070b0a7223 */ /* 0x000fc80000000000 */
[----:B------:R-:W-:-:S05]  /*05a0*/  FFMA R0, R12, R10, R7 ;  /* 0x0000000a0c007223 */ /* 0x000fca0000000007 */
[----:B------:R-:W-:-:S04]  /*05b0*/  SHF.R.U32.HI R3, RZ, 0x17, R0 ;  /* 0x00000017ff037819 */ /* 0x000fc80000011600 */
[----:B------:R-:W-:-:S05]  /*05c0*/  LOP3.LUT R3, R3, 0xff, RZ, 0xc0, !PT ;  /* 0x000000ff03037812 */ /* 0x000fca00078ec0ff */
[----:B------:R-:W-:-:S04]  /*05d0*/  IMAD.IADD R9, R3, 0x1, R5 ;  /* 0x0000000103097824 */ /* 0x000fc800078e0205 */
[----:B------:R-:W-:-:S05]  /*05e0*/  VIADD R3, R9, 0xffffffff ;  /* 0xffffffff09037836 */ /* 0x000fca0000000000 */
[----:B------:R-:W-:-:S13]  /*05f0*/  ISETP.GE.U32.AND P0, PT, R3, 0xfe, PT ;  /* 0x000000fe0300780c */ /* 0x000fda0003f06070 */
[----:B------:R-:W-:Y:S05]  /*0600*/  @!P0 BRA `(.L_x_9) ;  /* 0x0000000000808947 */ /* 0x000fea0003800000 */
[----:B------:R-:W-:-:S13]  /*0610*/  ISETP.GT.AND P0, PT, R9, 0xfe, PT ;  /* 0x000000fe0900780c */ /* 0x000fda0003f04270 */
[----:B------:R-:W-:Y:S05]  /*0620*/  @P0 BRA `(.L_x_10) ;  /* 0x00000000006c0947 */ /* 0x000fea0003800000 */
[----:B------:R-:W-:-:S13]  /*0630*/  ISETP.GE.AND P0, PT, R9, 0x1, PT ;  /* 0x000000010900780c */ /* 0x000fda0003f06270 */
[----:B------:R-:W-:Y:S05]  /*0640*/  @P0 BRA `(.L_x_11) ;  /* 0x0000000000740947 */ /* 0x000fea0003800000 */
[----:B------:R-:W-:Y:S02]  /*0650*/  ISETP.GE.AND P0, PT, R9, -0x18, PT ;  /* 0xffffffe80900780c */ /* 0x000fe40003f06270 */
[----:B------:R-:W-:-:S11]  /*0660*/  LOP3.LUT R0, R0, 0x80000000, RZ, 0xc0, !PT ;  /* 0x8000000000007812 */ /* 0x000fd600078ec0ff */
[----:B------:R-:W-:Y:S05]  /*0670*/  @!P0 BRA `(.L_x_11) ;  /* 0x0000000000688947 */ /* 0x000fea0003800000 */
[CCC-:B------:R-:W-:Y:S01]  /*0680*/  FFMA.RZ R3, R12.reuse, R10.reuse, R7.reuse ;  /* 0x0000000a0c037223 */ /* 0x1c0fe2000000c007 */
[C---:B------:R-:W-:Y:S02]  /*0690*/  VIADD R8, R9.reuse, 0x20 ;  /* 0x0000002009087836 */ /* 0x040fe40000000000 */
[CCC-:B------:R-:W-:Y:S01]  /*06a0*/  FFMA.RM R6, R12.reuse, R10.reuse, R7.reuse ;  /* 0x0000000a0c067223 */ /* 0x1c0fe20000004007 */
[----:B------:R-:W-:Y:S02]  /*06b0*/  ISETP.NE.AND P2, PT, R9, RZ, PT ;  /* 0x000000ff0900720c */ /* 0x000fe40003f45270 */
[----:B------:R-:W-:Y:S01]  /*06c0*/  LOP3.LUT R5, R3, 0x7fffff, RZ, 0xc0, !PT ;  /* 0x007fffff03057812 */ /* 0x000fe200078ec0ff */
[----:B------:R-:W-:Y:S01]  /*06d0*/  FFMA.RP R3, R12, R10, R7 ;  /* 0x0000000a0c037223 */ /* 0x000fe20000008007 */
[----:B------:R-:W-:Y:S01]  /*06e0*/  IMAD.MOV R7, RZ, RZ, -R9 ;  /* 0x000000ffff077224 */ /* 0x000fe200078e0a09 */
[----:B------:R-:W-:Y:S02]  /*06f0*/  ISETP.NE.AND P1, PT, R9, RZ, PT ;  /* 0x000000ff0900720c */ /* 0x000fe40003f25270 */
[----:B------:R-:W-:-:S02]  /*0700*/  LOP3.LUT R5, R5, 0x800000, RZ, 0xfc, !PT ;  /* 0x0080000005057812 */ /* 0x000fc400078efcff */
[----:B------:R-:W-:Y:S02]  /*0710*/  FSETP.NEU.FTZ.AND P0, PT, R3, R6, PT ;  /* 0x000000060300720b */ /* 0x000fe40003f1d000 */
[----:B------:R-:W-:Y:S02]  /*0720*/  SHF.L.U32 R8, R5, R8, RZ ;  /* 0x0000000805087219 */ /* 0x000fe400000006ff */
[----:B------:R-:W-:Y:S02]  /*0730*/  SEL R6, R7, RZ, P2 ;  /* 0x000000ff07067207 */ /* 0x000fe40001000000 */
[----:B------:R-:W-:Y:S02]  /*0740*/  ISETP.NE.AND P1, PT, R8, RZ, P1 ;  /* 0x000000ff0800720c */ /* 0x000fe40000f25270 */
[----:B------:R-:W-:Y:S02]  /*0750*/  SHF.R.U32.HI R6, RZ, R6, R5 ;  /* 0x00000006ff067219 */ /* 0x000fe40000011605 */
[----:B------:R-:W-:-:S02]  /*0760*/  PLOP3.LUT P0, PT, P0, P1, PT, 0xf8, 0x8f ;  /* 0x00000000008f781c */ /* 0x000fc40000703f70 */
[----:B------:R-:W-:Y:S02]  /*0770*/  SHF.R.U32.HI R8, RZ, 0x1, R6 ;  /* 0x00000001ff087819 */ /* 0x000fe40000011606 */
[----:B------:R-:W-:-:S04]  /*0780*/  SEL R3, RZ, 0x1, !P0 ;  /* 0x00000001ff037807 */ /* 0x000fc80004000000 */
[----:B------:R-:W-:-:S04]  /*0790*/  LOP3.LUT R3, R3, 0x1, R8, 0xf8, !PT ;  /* 0x0000000103037812 */ /* 0x000fc800078ef808 */
[----:B------:R-:W-:-:S05]  /*07a0*/  LOP3.LUT R3, R3, R6, RZ, 0xc0, !PT ;  /* 0x0000000603037212 */ /* 0x000fca00078ec0ff */
[----:B------:R-:W-:-:S05]  /*07b0*/  IMAD.IADD R3, R8, 0x1, R3 ;  /* 0x0000000108037824 */ /* 0x000fca00078e0203 */
[----:B------:R-:W-:Y:S01]  /*07c0*/  LOP3.LUT R0, R3, R0, RZ, 0xfc, !PT ;  /* 0x0000000003007212 */ /* 0x000fe200078efcff */
[----:B------:R-:W-:Y:S06]  /*07d0*/  BRA `(.L_x_11) ;  /* 0x0000000000107947 */ /* 0x000fec0003800000 */
.L_x_10:
[----:B------:R-:W-:-:S04]  /*07e0*/  LOP3.LUT R0, R0, 0x80000000, RZ, 0xc0, !PT ;  /* 0x8000000000007812 */ /* 0x000fc800078ec0ff */
[----:B------:R-:W-:Y:S01]  /*07f0*/  LOP3.LUT R0, R0, 0x7f800000, RZ, 0xfc, !PT ;  /* 0x7f80000000007812 */ /* 0x000fe200078efcff */
[----:B------:R-:W-:Y:S06]  /*0800*/  BRA `(.L_x_11) ;  /* 0x0000000000047947 */ /* 0x000fec0003800000 */
.L_x_9:
[----:B------:R-:W-:-:S07]  /*0810*/  IMAD R0, R5, 0x800000, R0 ;  /* 0x0080000005007824 */ /* 0x000fce00078e0200 */
.L_x_11:
[----:B------:R-:W-:Y:S05]  /*0820*/  BSYNC.RECONVERGENT B2 ;  /* 0x0000000000027941 */ /* 0x000fea0003800200 */
.L_x_8:
[----:B------:R-:W-:Y:S05]  /*0830*/  BRA `(.L_x_12) ;  /* 0x0000000000207947 */ /* 0x000fea0003800000 */
.L_x_7:
[----:B------:R-:W-:-:S04]  /*0840*/  LOP3.LUT R0, R9, 0x80000000, R7, 0x48, !PT ;  /* 0x8000000009007812 */ /* 0x000fc800078e4807 */
[----:B------:R-:W-:Y:S01]  /*0850*/  LOP3.LUT R0, R0, 0x7f800000, RZ, 0xfc, !PT ;  /* 0x7f80000000007812 */ /* 0x000fe200078efcff */
[----:B------:R-:W-:Y:S06]  /*0860*/  BRA `(.L_x_12) ;  /* 0x0000000000147947 */ /* 0x000fec0003800000 */
.L_x_6:
[----:B------:R-:W-:Y:S01]  /*0870*/  LOP3.LUT R0, R9, 0x80000000, R7, 0x48, !PT ;  /* 0x8000000009007812 */ /* 0x000fe200078e4807 */
[----:B------:R-:W-:Y:S06]  /*0880*/  BRA `(.L_x_12) ;  /* 0x00000000000c7947 */ /* 0x000fec0003800000 */
.L_x_5:
[----:B------:R-:W0:Y:S01]  /*0890*/  MUFU.RSQ R0, -QNAN ;  /* 0xffc0000000007908 */ /* 0x000e220000001400 */
[----:B------:R-:W-:Y:S05]  /*08a0*/  BRA `(.L_x_12) ;  /* 0x0000000000047947 */ /* 0x000fea0003800000 */
.L_x_4:
[----:B------:R-:W-:-:S07]  /*08b0*/  FADD.FTZ R0, R0, R3 ;  /* 0x0000000300007221 */ /* 0x000fce0000010000 */
.L_x_12:
[----:B------:R-:W-:Y:S05]  /*08c0*/  BSYNC.RECONVERGENT B1 ;  /* 0x0000000000017941 */ /* 0x000fea0003800200 */
.L_x_2:
[----:B------:R-:W-:-:S04]  /*08d0*/  IMAD.MOV.U32 R5, RZ, RZ, 0x0 ;  /* 0x00000000ff057424 */ /* 0x000fc800078e00ff */
[----:B0-----:R-:W-:Y:S05]  /*08e0*/  RET.REL.NODEC R4 `(_Z14softmax_kernelPKfS0_S0_Pfi) ;  /* 0xfffffff404c47950 */ /* 0x001fea0003c3ffff */
.L_x_13:
[----:B------:R-:W-:-:S00]  /*08f0*/  BRA `(.L_x_13) ;  /* 0xfffffffc00fc7947 */ /* 0x000fc0000383ffff */
[----:B------:R-:W-:-:S00]  /*0900*/  NOP ;  /* 0x0000000000007918 */ /* 0x000fc00000000000 */
[----:B------:R-:W-:-:S00]  /*0910*/  NOP ;  /* 0x0000000000007918 */ /* 0x000fc00000000000 */
[----:B------:R-:W-:-:S00]  /*0920*/  NOP ;  /* 0x0000000000007918 */ /* 0x000fc00000000000 */
[----:B------:R-:W-:-:S00]  /*0930*/  NOP ;  /* 0x0000000000007918 */ /* 0x000fc00000000000 */
[----:B------:R-:W-:-:S00]  /*0940*/  NOP ;  /* 0x0000000000007918 */ /* 0x000fc00000000000 */
[----:B------:R-:W-:-:S00]  /*0950*/  NOP ;  /* 0x0000000000007918 */ /* 0x000fc00000000000 */
[----:B------:R-:W-:-:S00]  /*0960*/  NOP ;  /* 0x0000000000007918 */ /* 0x000fc00000000000 */
[----:B------:R-:W-:-:S00]  /*0970*/  NOP ;  /* 0x0000000000007918 */ /* 0x000fc00000000000 */
.L_x_17:


//--------------------- .text._Z10sum_kernelPKfS0_Pfi --------------------------
	.section	.text._Z10sum_kernelPKfS0_Pfi,"ax",@progbits
	.align	128
        .global         _Z10sum_kernelPKfS0_Pfi
        .type           _Z10sum_kernelPKfS0_Pfi,@function
        .size           _Z10sum_kernelPKfS0_Pfi,(.L_x_19 - _Z10sum_kernelPKfS0_Pfi)
        .other          _Z10sum_kernelPKfS0_Pfi,@"STO_CUDA_ENTRY STV_DEFAULT"
_Z10sum_kernelPKfS0_Pfi:
.text._Z10sum_kernelPKfS0_Pfi:
        /* <DEDUP_REMOVED lines=10> */
[----:B------:R-:W2:Y:S01]  /*00a0*/  LDC.64 R4, c[0x0][0x388] ;  /* 0x0000e200ff047b82 */ /* 0x000ea20000000a00 */
[----:B0-----:R-:W-:-:S06]  /*00b0*/  IMAD.WIDE R2, R7, 0x4, R2 ;  /* 0x0000000407027825 */ /* 0x001fcc00078e0202 */
[----:B-1----:R-:W3:Y:S04]  /*00c0*/  LDG.E R2, desc[UR4][R2.64] ;  /* 0x0000000402027981 */ /* 0x002ee8000c1e1900 */
[----:B--2---:R-:W3:Y:S01]  /*00d0*/  LDG.E R5, desc[UR4][R4.64] ;  /* 0x0000000404057981 */ /* 0x004ee2000c1e1900 */
[----:B------:R-:W0:Y:S01]  /*00e0*/  LDC.64 R6, c[0x0][0x390] ;  /* 0x0000e400ff067b82 */ /* 0x000e220000000a00 */
[----:B---3--:R-:W-:-:S04]  /*00f0*/  FADD R0, R2, -R5 ;  /* 0x8000000502007221 */ /* 0x008fc80000000000 */
[----:B------:R-:W-:-:S05]  /*0100*/  FMUL R0, R0, 1.4426950216293334961 ;  /* 0x3fb8aa3b00007820 */ /* 0x000fca0000400000 */
[----:B------:R-:W-:-:S13]  /*0110*/  FSETP.GEU.AND P0, PT, R0, -126, PT ;  /* 0xc2fc00000000780b */ /* 0x000fda0003f0e000 */
[----:B------:R-:W-:-:S04]  /*0120*/  @!P0 FMUL R0, R0, 0.5 ;  /* 0x3f00000000008820 */ /* 0x000fc80000400000 */
[----:B------:R-:W1:Y:S02]  /*0130*/  MUFU.EX2 R9, R0 ;  /* 0x0000000000097308 */ /* 0x000e640000000800 */
[----:B-1----:R-:W-:-:S05]  /*0140*/  @!P0 FMUL R9, R9, R9 ;  /* 0x0000000909098220 */ /* 0x002fca0000400000 */
[----:B0-----:R-:W-:Y:S01]  /*0150*/  REDG.E.ADD.F32.FTZ.RN.STRONG.GPU desc[UR4][R6.64], R9 ;  /* 0x00000009060079a6 */ /* 0x001fe2000c12f304 */
[----:B------:R-:W-:Y:S05]  /*0160*/  EXIT ;  /* 0x000000000000794d */ /* 0x000fea0003800000 */
.L_x_14:
        /* <DEDUP_REMOVED lines=9> */
.L_x_19:


//--------------------- .text._Z10max_kernelPKfPfi --------------------------
	.section	.text._Z10max_kernelPKfPfi,"ax",@progbits
	.align	128
        .global         _Z10max_kernelPKfPfi
        .type           _Z10max_kernelPKfPfi,@function
        .size           _Z10max_kernelPKfPfi,(.L_x_20 - _Z10max_kernelPKfPfi)
        .other          _Z10max_kernelPKfPfi,@"STO_CUDA_ENTRY STV_DEFAULT"
_Z10max_kernelPKfPfi:
.text._Z10max_kernelPKfPfi:
        /* <DEDUP_REMOVED lines=11> */
[----:B0-----:R-:W-:-:S05]  /*00b0*/  IMAD.WIDE R2, R7, 0x4, R2 ;  /* 0x0000000407027825 */ /* 0x001fca00078e0202 */
[----:B-1----:R0:W5:Y:S04]  /*00c0*/  LDG.E R7, desc[UR4][R2.64] ;  /* 0x0000000402077981 */ /* 0x002168000c1e1900 */
[----:B--2---:R0:W5:Y:S02]  /*00d0*/  LDG.E R6, desc[UR4][R4.64] ;  /* 0x0000000404067981 */ /* 0x004164000c1e1900 */
.L_x_15:
[----:B-----5:R-:W-:Y:S01]  /*00e0*/  FSETP.GTU.AND P0, PT, R7, R6, PT ;  /* 0x000000060700720b */ /* 0x020fe20003f0c000 */
[----:B------:R-:W-:-:S12]  /*00f0*/  YIELD ;  /* 0x0000000000007946 */ /* 0x000fd80003800000 */
[----:B------:R-:W-:Y:S05]  /*0100*/  @!P0 EXIT ;  /* 0x000000000000894d */ /* 0x000fea0003800000 */
[----:B0-----:R-:W2:Y:S02]  /*0110*/  ATOMG.E.CAS.STRONG.GPU PT, R3, [R4], R6, R7 ;  /* 0x00000006040373a9 */ /* 0x001ea400001ee107 */
[-C--:B--2---:R-:W-:Y:S02]  /*0120*/  ISETP.NE.AND P0, PT, R6, R3.reuse, PT ;  /* 0x000000030600720c */ /* 0x084fe40003f05270 */
[----:B------:R-:W-:-:S11]  /*0130*/  MOV R6, R3 ;  /* 0x0000000300067202 */ /* 0x000fd60000000f00 */
[----:B------:R-:W-:Y:S05]  /*0140*/  @P0 BRA `(.L_x_15) ;  /* 0xfffffffc00e40947 */ /* 0x000fea000383ffff */
[----:B------:R-:W-:Y:S05]  /*0150*/  EXIT ;  /* 0x000000000000794d */ /* 0x000fea0003800000 */
.L_x_16:
        /* <DEDUP_REMOVED lines=10> */
.L_x_20:


//--------------------- .nv.shared.reserved.0     --------------------------
	.section	.nv.shared.reserved.0,"aw",@nobits
	.weak		__nv_reservedSMEM_offset_0_alias
	.size		__nv_reservedSMEM_offset_0_alias, 0, 64
	.other		__nv_reservedSMEM_offset_0_alias,@"STO_CUDA_RESERVED_SHARED STV_DEFAULT"
__nv_reservedSMEM_offset_0_alias:
	.zero		0
	.zero		64


//--------------------- .nv.constant0._Z14softmax_kernelPKfS0_S0_Pfi --------------------------
	.section	.nv.constant0._Z14softmax_kernelPKfS0_S0_Pfi,"a",@progbits
	.sectionflags	@""
	.align	4
.nv.constant0._Z14softmax_kernelPKfS0_S0_Pfi:
	.zero		932


//--------------------- .nv.constant0._Z10sum_kernelPKfS0_Pfi --------------------------
	.section	.nv.constant0._Z10sum_kernelPKfS0_Pfi,"a",@progbits
	.sectionflags	@""
	.align	4
.nv.constant0._Z10sum_kernelPKfS0_Pfi:
	.zero		924


//--------------------- .nv.constant0._Z10max_kernelPKfPfi --------------------------
	.section	.nv.constant0._Z10max_kernelPKfPfi,"a",@progbits
	.sectionflags	@""
	.align	4
.nv.constant0._Z10max_kernelPKfPfi:
	.zero		916


//--------------------- SYMBOLS --------------------------

	.type		.nv.reservedSmem.offset0,@object
	.size		.nv.reservedSmem.offset0,0x4
